	.headerflags	@"EF_CUDA_TEXMODE_UNIFIED EF_CUDA_64BIT_ADDRESS EF_CUDA_SM80 EF_CUDA_VIRTUAL_SM(EF_CUDA_SM80)"
	.elftype	@"ET_EXEC"


//--------------------- .nv.info                  --------------------------
	.section	.nv.info,"",@"SHT_CUDA_INFO"
	.align	4


	//----- nvinfo : EIATTR_REGCOUNT
	.align		4
        /*0000*/ 	.byte	0x04, 0x2f
        /*0002*/ 	.short	(.L_1 - .L_0)
	.align		4
.L_0:
        /*0004*/ 	.word	index@(triton_)
        /*0008*/ 	.word	0x0000001d


	//----- nvinfo : EIATTR_MIN_STACK_SIZE
	.align		4
.L_1:
        /*000c*/ 	.byte	0x04, 0x12
        /*000e*/ 	.short	(.L_3 - .L_2)
	.align		4
.L_2:
        /*0010*/ 	.word	index@(triton_)
        /*0014*/ 	.word	0x00000000


	//----- nvinfo : EIATTR_FRAME_SIZE
	.align		4
.L_3:
        /*0018*/ 	.byte	0x04, 0x11
        /*001a*/ 	.short	(.L_5 - .L_4)
	.align		4
.L_4:
        /*001c*/ 	.word	index@(triton_)
        /*0020*/ 	.word	0x00000000


	//----- nvinfo : EIATTR_MIN_STACK_SIZE
	.align		4
.L_5:
        /*0024*/ 	.byte	0x04, 0x12
        /*0026*/ 	.short	(.L_7 - .L_6)
	.align		4
.L_6:
        /*0028*/ 	.word	index@(triton_)
        /*002c*/ 	.word	0x00000000
.L_7:


//--------------------- .nv.info.triton_          --------------------------
	.section	.nv.info.triton_,"",@"SHT_CUDA_INFO"
	.sectionflags	@""
	.align	4


	//----- nvinfo : EIATTR_CUDA_API_VERSION
	.align		4
        /*0000*/ 	.byte	0x04, 0x37
        /*0002*/ 	.short	(.L_9 - .L_8)
.L_8:
        /*0004*/ 	.word	0x0000007c


	//----- nvinfo : EIATTR_SW2861232_WAR
	.align		4
.L_9:
        /*0008*/ 	.byte	0x01, 0x35
	.zero		2


	//----- nvinfo : EIATTR_PARAM_CBANK
	.align		4
        /*000c*/ 	.byte	0x04, 0x0a
        /*000e*/ 	.short	(.L_11 - .L_10)
	.align		4
.L_10:
        /*0010*/ 	.word	index@(.nv.constant0.triton_)
        /*0014*/ 	.short	0x0160
        /*0016*/ 	.short	0x0014


	//----- nvinfo : EIATTR_CBANK_PARAM_SIZE
	.align		4
.L_11:
        /*0018*/ 	.byte	0x03, 0x19
        /*001a*/ 	.short	0x0014


	//----- nvinfo : EIATTR_KPARAM_INFO
	.align		4
        /*001c*/ 	.byte	0x04, 0x17
        /*001e*/ 	.short	(.L_13 - .L_12)
.L_12:
        /*0020*/ 	.word	0x00000000
        /*0024*/ 	.short	0x0002
        /*0026*/ 	.short	0x0010
        /*0028*/ 	.byte	0x00, 0xf0, 0x11, 0x00


	//----- nvinfo : EIATTR_KPARAM_INFO
	.align		4
.L_13:
        /*002c*/ 	.byte	0x04, 0x17
        /*002e*/ 	.short	(.L_15 - .L_14)
.L_14:
        /*0030*/ 	.word	0x00000000
        /*0034*/ 	.short	0x0001
        /*0036*/ 	.short	0x0008
        /*0038*/ 	.byte	0x00, 0xf0, 0x21, 0x00


	//----- nvinfo : EIATTR_KPARAM_INFO
	.align		4
.L_15:
        /*003c*/ 	.byte	0x04, 0x17
        /*003e*/ 	.short	(.L_17 - .L_16)
.L_16:
        /*0040*/ 	.word	0x00000000
        /*0044*/ 	.short	0x0000
        /*0046*/ 	.short	0x0000
        /*0048*/ 	.byte	0x00, 0xf0, 0x21, 0x00


	//----- nvinfo : EIATTR_MAXREG_COUNT
	.align		4
.L_17:
        /*004c*/ 	.byte	0x03, 0x1b
        /*004e*/ 	.short	0x00ff


	//----- nvinfo : EIATTR_EXIT_INSTR_OFFSETS
	.align		4
        /*0050*/ 	.byte	0x04, 0x1c
        /*0052*/ 	.short	(.L_19 - .L_18)


	//   ....[0]....
.L_18:
        /*0054*/ 	.word	0x00000670


	//----- nvinfo : EIATTR_MAX_THREADS
	.align		4
.L_19:
        /*0058*/ 	.byte	0x04, 0x05
        /*005a*/ 	.short	(.L_21 - .L_20)
.L_20:
        /*005c*/ 	.word	0x00000080
        /*0060*/ 	.word	0x00000001
        /*0064*/ 	.word	0x00000001
.L_21:


//--------------------- .nv.callgraph             --------------------------
	.section	.nv.callgraph,"",@"SHT_CUDA_CALLGRAPH"
	.align	4
	.sectionentsize	8
	.align		4
        /*0000*/ 	.word	0x00000000
	.align		4
        /*0004*/ 	.word	0xffffffff
	.align		4
        /*0008*/ 	.word	0x00000000
	.align		4
        /*000c*/ 	.word	0xfffffffe
	.align		4
        /*0010*/ 	.word	0x00000000
	.align		4
        /*0014*/ 	.word	0xfffffffd
	.align		4
        /*0018*/ 	.word	0x00000000
	.align		4
        /*001c*/ 	.word	0xfffffffc


//--------------------- .nv.rel.action            --------------------------
	.section	.nv.rel.action,"",@"SHT_CUDA_RELOCINFO"
	.align	8
	.sectionentsize	8
        /*0000*/ 	.byte	0x73, 0x00, 0x00, 0x00, 0x00, 0x00, 0x00, 0x00, 0x00, 0x00, 0x00, 0x11, 0x25, 0x00, 0x05, 0x36


//--------------------- .nv.constant0.triton_     --------------------------
	.section	.nv.constant0.triton_,"a",@progbits
	.sectionflags	@""
	.align	4
.nv.constant0.triton_:
	.zero		372


//--------------------- .text.triton_             --------------------------
	.section	.text.triton_,"ax",@progbits
	.sectioninfo	@"SHI_REGISTERS=29"
	.align	128
        .global         triton_
        .type           triton_,@function
        .size           triton_,(.L_x_1 - triton_)
        .other          triton_,@"STO_CUDA_ENTRY STV_DEFAULT"
triton_:
.text.triton_:
[----:B------:R-:W-:Y:S02]  /*0000*/  MOV R1, c[0x0][0x28] ;  /* 0x00000a0000017a02 */ /* 0x000fe40000000f00 */
[----:B------:R-:W0:Y:S01]  /*0010*/  S2R R0, SR_TID.X ;  /* 0x0000000000007919 */ /* 0x000e220000002100 */
[----:B------:R-:W-:-:S03]  /*0020*/  ULDC.64 UR4, c[0x0][0x118] ;  /* 0x0000460000047ab9 */ /* 0x000fc60000000a00 */
[----:B------:R-:W1:Y:S01]  /*0030*/  S2R R3, SR_CTAID.X ;  /* 0x0000000000037919 */ /* 0x000e620000002500 */
[----:B0-----:R-:W-:-:S04]  /*0040*/  SHF.L.U32 R0, R0, 0x3, RZ ;  /* 0x0000000300007819 */ /* 0x001fc800000006ff */
[----:B------:R-:W-:-:S05]  /*0050*/  LOP3.LUT R0, R0, 0x3f8, RZ, 0xc0, !PT ;  /* 0x000003f800007812 */ /* 0x000fca00078ec0ff */
[----:B-1----:R-:W-:-:S05]  /*0060*/  IMAD R3, R3, 0x400, R0 ;  /* 0x0000040003037824 */ /* 0x002fca00078e0200 */
[----:B------:R-:W-:-:S04]  /*0070*/  SHF.R.S32.HI R0, RZ, 0x1f, R3 ;  /* 0x0000001fff007819 */ /* 0x000fc80000011403 */
[----:B------:R-:W-:-:S04]  /*0080*/  LEA.HI R0, R0, R3, RZ, 0x6 ;  /* 0x0000000300007211 */ /* 0x000fc800078f30ff */
[C---:B------:R-:W-:Y:S02]  /*0090*/  SHF.L.U32 R4, R0.reuse, 0x2, RZ ;  /* 0x0000000200047819 */ /* 0x040fe400000006ff */
[----:B------:R-:W-:Y:S01]  /*00a0*/  LOP3.LUT R2, R0, 0xffffffc0, RZ, 0xc0, !PT ;  /* 0xffffffc000027812 */ /* 0x000fe200078ec0ff */
[----:B------:R-:W-:Y:S01]  /*00b0*/  IMAD.MOV.U32 R0, RZ, RZ, 0x2 ;  /* 0x00000002ff007424 */ /* 0x000fe200078e00ff */
[----:B------:R-:W-:-:S04]  /*00c0*/  LOP3.LUT R4, R4, 0xffffff00, RZ, 0xc0, !PT ;  /* 0xffffff0004047812 */ /* 0x000fc800078ec0ff */
[----:B------:R-:W-:-:S04]  /*00d0*/  IADD3 R5, R4, R3, -R2 ;  /* 0x0000000304057210 */ /* 0x000fc80007ffe802 */
[C---:B------:R-:W-:Y:S01]  /*00e0*/  IADD3 R9, R5.reuse, 0x40, RZ ;  /* 0x0000004005097810 */ /* 0x040fe20007ffe0ff */
[----:B------:R-:W-:-:S04]  /*00f0*/  IMAD.WIDE R18, R5, R0, c[0x0][0x160] ;  /* 0x0000580005127625 */ /* 0x000fc800078e0200 */
[----:B------:R-:W-:Y:S02]  /*0100*/  IMAD.WIDE R8, R9, R0, c[0x0][0x160] ;  /* 0x0000580009087625 */ /* 0x000fe400078e0200 */
[----:B------:R-:W2:Y:S04]  /*0110*/  LDG.E.128 R16, [R18.64] ;  /* 0x0000000412107981 */ /* 0x000ea8000c1e1d00 */
[----:B------:R-:W3:Y:S01]  /*0120*/  LDG.E.128 R8, [R8.64] ;  /* 0x0000000408087981 */ /* 0x000ee2000c1e1d00 */
[----:B------:R-:W-:-:S05]  /*0130*/  IADD3 R13, R5, 0x80, RZ ;  /* 0x00000080050d7810 */ /* 0x000fca0007ffe0ff */
[----:B------:R-:W-:Y:S01]  /*0140*/  IMAD.WIDE R12, R13, R0, c[0x0][0x160] ;  /* 0x000058000d0c7625 */ /* 0x000fe200078e0200 */
[----:B------:R-:W-:-:S05]  /*0150*/  IADD3 R5, R5, 0xc0, RZ ;  /* 0x000000c005057810 */ /* 0x000fca0007ffe0ff */
[----:B------:R-:W4:Y:S01]  /*0160*/  LDG.E.128 R12, [R12.64] ;  /* 0x000000040c0c7981 */ /* 0x000f22000c1e1d00 */
[----:B------:R-:W-:-:S06]  /*0170*/  IMAD.WIDE R4, R5, R0, c[0x0][0x160] ;  /* 0x0000580005047625 */ /* 0x000fcc00078e0200 */
[----:B------:R-:W5:Y:S01]  /*0180*/  LDG.E.128 R4, [R4.64] ;  /* 0x0000000404047981 */ /* 0x000f62000c1e1d00 */
[----:B--2---:R-:W-:Y:S01]  /*0190*/  IMAD.U32 R23, R17, 0x10000, RZ ;  /* 0x0001000011177824 */ /* 0x004fe200078e00ff */
[----:B------:R-:W-:Y:S01]  /*01a0*/  SHF.L.U32 R21, R18, 0x10, RZ ;  /* 0x0000001012157819 */ /* 0x000fe200000006ff */
[----:B------:R-:W-:Y:S01]  /*01b0*/  IMAD.U32 R20, R19, 0x10000, RZ ;  /* 0x0001000013147824 */ /* 0x000fe200078e00ff */
[----:B------:R-:W-:Y:S01]  /*01c0*/  PRMT R2, R16, 0x7632, R2 ;  /* 0x0000763210027816 */ /* 0x000fe20000000002 */
[----:B---3--:R-:W-:Y:S01]  /*01d0*/  IMAD.U32 R24, R9, 0x10000, RZ ;  /* 0x0001000009187824 */ /* 0x008fe200078e00ff */
[----:B------:R-:W-:Y:S02]  /*01e0*/  SHF.L.U32 R26, R10, 0x10, RZ ;  /* 0x000000100a1a7819 */ /* 0x000fe400000006ff */
[----:B------:R-:W-:Y:S02]  /*01f0*/  SHF.L.U32 R22, R16, 0x10, RZ ;  /* 0x0000001010167819 */ /* 0x000fe400000006ff */
[----:B------:R-:W-:-:S02]  /*0200*/  SHF.L.U32 R25, R8, 0x10, RZ ;  /* 0x0000001008197819 */ /* 0x000fc400000006ff */
[----:B------:R-:W-:Y:S01]  /*0210*/  PRMT R9, R19, 0x7632, R9 ;  /* 0x0000763213097816 */ /* 0x000fe20000000009 */
[----:B------:R-:W-:Y:S01]  /*0220*/  FADD R19, R23, R24 ;  /* 0x0000001817137221 */ /* 0x000fe20000000000 */
[----:B------:R-:W-:Y:S02]  /*0230*/  PRMT R16, R17, 0x7632, R16 ;  /* 0x0000763211107816 */ /* 0x000fe40000000010 */
[----:B------:R-:W-:Y:S02]  /*0240*/  PRMT R8, R8, 0x7632, R8 ;  /* 0x0000763208087816 */ /* 0x000fe40000000008 */
[----:B------:R-:W-:Y:S01]  /*0250*/  PRMT R17, R18, 0x7632, R17 ;  /* 0x0000763212117816 */ /* 0x000fe20000000011 */
[----:B------:R-:W-:Y:S01]  /*0260*/  FADD R18, R22, R25 ;  /* 0x0000001916127221 */ /* 0x000fe20000000000 */
[----:B------:R-:W-:Y:S01]  /*0270*/  PRMT R23, R10, 0x7632, R23 ;  /* 0x000076320a177816 */ /* 0x000fe20000000017 */
[----:B------:R-:W-:Y:S01]  /*0280*/  FADD R10, R21, R26 ;  /* 0x0000001a150a7221 */ /* 0x000fe20000000000 */
[----:B------:R-:W-:Y:S01]  /*0290*/  SHF.L.U32 R21, R8, 0x10, RZ ;  /* 0x0000001008157819 */ /* 0x000fe200000006ff */
[----:B------:R-:W-:Y:S01]  /*02a0*/  IMAD.U32 R16, R16, 0x10000, RZ ;  /* 0x0001000010107824 */ /* 0x000fe200078e00ff */
[C---:B------:R-:W-:Y:S01]  /*02b0*/  PRMT R22, R11.reuse, 0x7632, R22 ;  /* 0x000076320b167816 */ /* 0x040fe20000000016 */
[----:B------:R-:W-:Y:S01]  /*02c0*/  IMAD.U32 R11, R11, 0x10000, RZ ;  /* 0x000100000b0b7824 */ /* 0x000fe200078e00ff */
[----:B------:R-:W-:-:S02]  /*02d0*/  SHF.L.U32 R2, R2, 0x10, RZ ;  /* 0x0000001002027819 */ /* 0x000fc400000006ff */
[----:B------:R-:W-:Y:S01]  /*02e0*/  SHF.L.U32 R17, R17, 0x10, RZ ;  /* 0x0000001011117819 */ /* 0x000fe200000006ff */
[----:B------:R-:W-:Y:S01]  /*02f0*/  IMAD.U32 R22, R22, 0x10000, RZ ;  /* 0x0001000016167824 */ /* 0x000fe200078e00ff */
[----:B------:R-:W-:Y:S01]  /*0300*/  SHF.L.U32 R8, R23, 0x10, RZ ;  /* 0x0000001017087819 */ /* 0x000fe200000006ff */
[----:B------:R-:W-:Y:S01]  /*0310*/  FADD R2, R2, R21 ;  /* 0x0000001502027221 */ /* 0x000fe20000000000 */
[C---:B------:R-:W-:Y:S01]  /*0320*/  PRMT R24, R9.reuse, 0x7632, R24 ;  /* 0x0000763209187816 */ /* 0x040fe20000000018 */
[----:B------:R-:W-:Y:S01]  /*0330*/  IMAD.U32 R9, R9, 0x10000, RZ ;  /* 0x0001000009097824 */ /* 0x000fe200078e00ff */
[C---:B----4-:R-:W-:Y:S01]  /*0340*/  SHF.L.U32 R21, R12.reuse, 0x10, RZ ;  /* 0x000000100c157819 */ /* 0x050fe200000006ff */
[--C-:B------:R-:W-:Y:S01]  /*0350*/  FADD R17, R17, R8.reuse ;  /* 0x0000000811117221 */ /* 0x100fe20000000000 */
[----:B------:R-:W-:Y:S01]  /*0360*/  PRMT R8, R12, 0x7632, R8 ;  /* 0x000076320c087816 */ /* 0x000fe20000000008 */
[----:B------:R-:W-:Y:S01]  /*0370*/  FADD R11, R20, R11 ;  /* 0x0000000b140b7221 */ /* 0x000fe20000000000 */
[C---:B------:R-:W-:Y:S01]  /*0380*/  PRMT R12, R13.reuse, 0x7632, R12 ;  /* 0x000076320d0c7816 */ /* 0x040fe2000000000c */
[----:B------:R-:W-:Y:S01]  /*0390*/  IMAD.U32 R20, R13, 0x10000, RZ ;  /* 0x000100000d147824 */ /* 0x000fe200078e00ff */
[C---:B------:R-:W-:Y:S01]  /*03a0*/  PRMT R13, R14.reuse, 0x7632, R13 ;  /* 0x000076320e0d7816 */ /* 0x040fe2000000000d */
[----:B------:R-:W-:Y:S01]  /*03b0*/  FADD R9, R9, R22 ;  /* 0x0000001609097221 */ /* 0x000fe20000000000 */
[----:B------:R-:W-:Y:S01]  /*03c0*/  SHF.L.U32 R23, R14, 0x10, RZ ;  /* 0x000000100e177819 */ /* 0x000fe200000006ff */
[C---:B------:R-:W-:Y:S01]  /*03d0*/  IMAD.U32 R22, R15.reuse, 0x10000, RZ ;  /* 0x000100000f167824 */ /* 0x040fe200078e00ff */
[----:B------:R-:W-:Y:S01]  /*03e0*/  PRMT R14, R15, 0x7632, R14 ;  /* 0x000076320f0e7816 */ /* 0x000fe2000000000e */
[----:B------:R-:W-:Y:S01]  /*03f0*/  FADD R18, R21, R18 ;  /* 0x0000001215127221 */ /* 0x000fe20000000000 */
[----:B------:R-:W-:Y:S01]  /*0400*/  SHF.L.U32 R15, R8, 0x10, RZ ;  /* 0x00000010080f7819 */ /* 0x000fe200000006ff */
[----:B------:R-:W-:Y:S01]  /*0410*/  IMAD.U32 R21, R12, 0x10000, RZ ;  /* 0x000100000c157824 */ /* 0x000fe200078e00ff */
[----:B------:R-:W-:Y:S01]  /*0420*/  SHF.L.U32 R8, R13, 0x10, RZ ;  /* 0x000000100d087819 */ /* 0x000fe200000006ff */
[----:B------:R-:W-:Y:S01]  /*0430*/  IMAD.U32 R14, R14, 0x10000, RZ ;  /* 0x000100000e0e7824 */ /* 0x000fe200078e00ff */
[----:B-----5:R-:W-:Y:S01]  /*0440*/  SHF.L.U32 R13, R4, 0x10, RZ ;  /* 0x00000010040d7819 */ /* 0x020fe200000006ff */
[----:B------:R-:W-:-:S02]  /*0450*/  IMAD.U32 R25, R24, 0x10000, RZ ;  /* 0x0001000018197824 */ /* 0x000fc400078e00ff */
[----:B------:R-:W-:Y:S01]  /*0460*/  FADD R17, R8, R17 ;  /* 0x0000001108117221 */ /* 0x000fe20000000000 */
[----:B------:R-:W-:Y:S01]  /*0470*/  PRMT R8, R4, 0x7632, R8 ;  /* 0x0000763204087816 */ /* 0x000fe20000000008 */
[----:B------:R-:W-:Y:S01]  /*0480*/  FADD R2, R15, R2 ;  /* 0x000000020f027221 */ /* 0x000fe20000000000 */
[C---:B------:R-:W-:Y:S01]  /*0490*/  PRMT R4, R5.reuse, 0x7632, R4 ;  /* 0x0000763205047816 */ /* 0x040fe20000000004 */
[----:B------:R-:W-:Y:S01]  /*04a0*/  IMAD.U32 R12, R5, 0x10000, RZ ;  /* 0x00010000050c7824 */ /* 0x000fe200078e00ff */
[----:B------:R-:W-:Y:S01]  /*04b0*/  PRMT R5, R6, 0x7632, R5 ;  /* 0x0000763206057816 */ /* 0x000fe20000000005 */
[----:B------:R-:W-:Y:S01]  /*04c0*/  FADD R9, R14, R9 ;  /* 0x000000090e097221 */ /* 0x000fe20000000000 */
[----:B------:R-:W-:Y:S01]  /*04d0*/  SHF.L.U32 R15, R6, 0x10, RZ ;  /* 0x00000010060f7819 */ /* 0x000fe200000006ff */
[----:B------:R-:W-:Y:S01]  /*04e0*/  FADD R16, R16, R25 ;  /* 0x0000001910107221 */ /* 0x000fe20000000000 */
[C---:B------:R-:W-:Y:S01]  /*04f0*/  PRMT R6, R7.reuse, 0x7632, R6 ;  /* 0x0000763207067816 */ /* 0x040fe20000000006 */
[----:B------:R-:W-:Y:S01]  /*0500*/  IMAD.U32 R14, R7, 0x10000, RZ ;  /* 0x00010000070e7824 */ /* 0x000fe200078e00ff */
[----:B------:R-:W-:Y:S01]  /*0510*/  SHF.L.U32 R7, R8, 0x10, RZ ;  /* 0x0000001008077819 */ /* 0x000fe200000006ff */
[----:B------:R-:W-:-:S02]  /*0520*/  FADD R18, R13, R18 ;  /* 0x000000120d127221 */ /* 0x000fc40000000000 */
[----:B------:R-:W-:Y:S01]  /*0530*/  IMAD.U32 R13, R4, 0x10000, RZ ;  /* 0x00010000040d7824 */ /* 0x000fe200078e00ff */
[----:B------:R-:W-:Y:S01]  /*0540*/  SHF.L.U32 R4, R5, 0x10, RZ ;  /* 0x0000001005047819 */ /* 0x000fe200000006ff */
[----:B------:R-:W-:Y:S02]  /*0550*/  FADD R11, R22, R11 ;  /* 0x0000000b160b7221 */ /* 0x000fe40000000000 */
[----:B------:R-:W-:Y:S02]  /*0560*/  IMAD.U32 R6, R6, 0x10000, RZ ;  /* 0x0001000006067824 */ /* 0x000fe400078e00ff */
[----:B------:R-:W-:Y:S02]  /*0570*/  FADD R19, R20, R19 ;  /* 0x0000001314137221 */ /* 0x000fe40000000000 */
[----:B------:R-:W-:Y:S02]  /*0580*/  FADD R10, R23, R10 ;  /* 0x0000000a170a7221 */ /* 0x000fe40000000000 */
[----:B------:R-:W-:-:S02]  /*0590*/  FADD R16, R21, R16 ;  /* 0x0000001015107221 */ /* 0x000fc40000000000 */
[----:B------:R-:W-:Y:S02]  /*05a0*/  FADD R7, R7, R2 ;  /* 0x0000000207077221 */ /* 0x000fe40000000000 */
[----:B------:R-:W-:Y:S02]  /*05b0*/  FADD R11, R14, R11 ;  /* 0x0000000b0e0b7221 */ /* 0x000fe40000000000 */
[----:B------:R-:W-:Y:S02]  /*05c0*/  FADD R2, R6, R9 ;  /* 0x0000000906027221 */ /* 0x000fe40000000000 */
[----:B------:R-:W-:Y:S02]  /*05d0*/  FADD R12, R12, R19 ;  /* 0x000000130c0c7221 */ /* 0x000fe40000000000 */
[----:B------:R-:W-:Y:S02]  /*05e0*/  FADD R10, R15, R10 ;  /* 0x0000000a0f0a7221 */ /* 0x000fe40000000000 */
[----:B------:R-:W-:-:S02]  /*05f0*/  FADD R5, R13, R16 ;  /* 0x000000100d057221 */ /* 0x000fc40000000000 */
[----:B------:R-:W-:Y:S01]  /*0600*/  FADD R17, R4, R17 ;  /* 0x0000001104117221 */ /* 0x000fe20000000000 */
[----:B------:R-:W-:Y:S02]  /*0610*/  F2FP.BF16.PACK_AB R4, R7, R18 ;  /* 0x000000120704723e */ /* 0x000fe400000010ff */
[----:B------:R-:W-:Y:S01]  /*0620*/  F2FP.BF16.PACK_AB R7, R2, R11 ;  /* 0x0000000b0207723e */ /* 0x000fe200000010ff */
[----:B------:R-:W-:Y:S01]  /*0630*/  IMAD.WIDE R2, R3, R0, c[0x0][0x168] ;  /* 0x00005a0003027625 */ /* 0x000fe200078e0200 */
[----:B------:R-:W-:Y:S02]  /*0640*/  F2FP.BF16.PACK_AB R5, R5, R12 ;  /* 0x0000000c0505723e */ /* 0x000fe400000010ff */
[----:B------:R-:W-:-:S05]  /*0650*/  F2FP.BF16.PACK_AB R6, R17, R10 ;  /* 0x0000000a1106723e */ /* 0x000fca00000010ff */
[----:B------:R-:W-:Y:S01]  /*0660*/  STG.E.128 [R2.64], R4 ;  /* 0x0000000402007986 */ /* 0x000fe2000c101d04 */
[----:B------:R-:W-:Y:S05]  /*0670*/  EXIT ;  /* 0x000000000000794d */ /* 0x000fea0003800000 */
.L_x_0:
[----:B------:R-:W-:-:S00]  /*0680*/  BRA `(.L_x_0) ;  /* 0xfffffff000007947 */ /* 0x000fc0000383ffff */
[----:B------:R-:W-:-:S00]  /*0690*/  NOP ;  /* 0x0000000000007918 */ /* 0x000fc00000000000 */
        /* <DEDUP_REMOVED lines=14> */
.L_x_1:
